//
// Generated by NVIDIA NVVM Compiler
//
// Compiler Build ID: CL-36424714
// Cuda compilation tools, release 13.0, V13.0.88
// Based on NVVM 20.0.0
//

.version 9.0
.target sm_100
.address_size 64

	// .globl	_Z6TogglePcS_i

.visible .entry _Z6TogglePcS_i(
	.param .u64 .ptr .align 1 _Z6TogglePcS_i_param_0,
	.param .u64 .ptr .align 1 _Z6TogglePcS_i_param_1,
	.param .u32 _Z6TogglePcS_i_param_2
)
{
	.reg .pred 	%p<2>;
	.reg .b16 	%rs<6>;
	.reg .b32 	%r<2>;
	.reg .b64 	%rd<11>;

	ld.param.u64 	%rd2, [_Z6TogglePcS_i_param_0];
	ld.param.u64 	%rd3, [_Z6TogglePcS_i_param_1];
	cvta.to.global.u64 	%rd1, %rd3;
	cvta.to.global.u64 	%rd4, %rd2;
	mov.u32 	%r1, %tid.x;
	cvt.u64.u32 	%rd5, %r1;
	add.s64 	%rd6, %rd4, %rd5;
	ld.global.u8 	%rs1, [%rd6];
	add.s16 	%rs2, %rs1, -65;
	and.b16  	%rs3, %rs2, 255;
	setp.gt.u16 	%p1, %rs3, 25;
	@%p1 bra 	$L__BB0_2;
	add.s16 	%rs5, %rs1, 32;
	add.s64 	%rd10, %rd1, %rd5;
	st.global.u8 	[%rd10], %rs5;
	bra.uni 	$L__BB0_3;
$L__BB0_2:
	add.s16 	%rs4, %rs1, -32;
	add.s64 	%rd8, %rd1, %rd5;
	st.global.u8 	[%rd8], %rs4;
$L__BB0_3:
	ret;

}


// ===== COMPILED SASS (sm_100) =====

	.target	sm_100

	.elftype	@"ET_EXEC"


//--------------------- .note.nv.tkinfo           --------------------------
	.section	.note.nv.tkinfo,"",@"SHT_NOTE"
	.sectionflags	@"SHF_NOTE_NV_TKINFO"
	.tkinfo
        /*0018*/ 	.word	0x00000002
        /*0030*/ 	.string	""
        /*0030*/ 	.string	"ptxas"
        /*0030*/ 	.string	"Cuda compilation tools, release 13.0, V13.0.88"
        /*0030*/ 	.string	"Build cuda_13.0.r13.0/compiler.36424714_0"
        /*0030*/ 	.string	"-arch sm_100 -m 64 "



//--------------------- .note.nv.cuinfo           --------------------------
	.section	.note.nv.cuinfo,"",@"SHT_NOTE"
	.sectionflags	@"SHF_NOTE_NV_CUINFO"
        /*0018*/ 	.short	0x0002
        /*001a*/ 	.short	0x0064
        /*001c*/ 	.short	0x0082
	.zero		2


//--------------------- .nv.info                  --------------------------
	.section	.nv.info,"",@"SHT_CUDA_INFO"
	.align	4


	//----- nvinfo : EIATTR_REGCOUNT
	.align		4
        /*0000*/ 	.byte	0x04, 0x2f
        /*0002*/ 	.short	(.L_1 - .L_0)
	.align		4
.L_0:
        /*0004*/ 	.word	index@(_Z6TogglePcS_i)
        /*0008*/ 	.word	0x0000000c


	//----- nvinfo : EIATTR_FRAME_SIZE
	.align		4
.L_1:
        /*000c*/ 	.byte	0x04, 0x11
        /*000e*/ 	.short	(.L_3 - .L_2)
	.align		4
.L_2:
        /*0010*/ 	.word	index@(_Z6TogglePcS_i)
        /*0014*/ 	.word	0x00000000


	//----- nvinfo : EIATTR_MIN_STACK_SIZE
	.align		4
.L_3:
        /*0018*/ 	.byte	0x04, 0x12
        /*001a*/ 	.short	(.L_5 - .L_4)
	.align		4
.L_4:
        /*001c*/ 	.word	index@(_Z6TogglePcS_i)
        /*0020*/ 	.word	0x00000000
.L_5:


//--------------------- .nv.compat                --------------------------
	.section	.nv.compat,"",@"SHT_CUDA_COMPAT_INFO"
	.align	4
        /*0000*/ 	.byte	0x02, 0x09, 0x00, 0x00, 0x02, 0x02, 0x01, 0x00, 0x02, 0x05, 0x05, 0x00, 0x03, 0x07, 0x01, 0x01
        /*0010*/ 	.byte	0x02, 0x03, 0x00, 0x00, 0x02, 0x06, 0x01, 0x00, 0x04, 0x0b, 0x08, 0x00, 0x09, 0x00, 0x00, 0x00
        /*0020*/ 	.byte	0x00, 0x00, 0x00, 0x00


//--------------------- .nv.info._Z6TogglePcS_i   --------------------------
	.section	.nv.info._Z6TogglePcS_i,"",@"SHT_CUDA_INFO"
	.sectionflags	@""
	.align	4


	//----- nvinfo : EIATTR_CUDA_API_VERSION
	.align		4
        /*0000*/ 	.byte	0x04, 0x37
        /*0002*/ 	.short	(.L_7 - .L_6)
.L_6:
        /*0004*/ 	.word	0x00000082


	//----- nvinfo : EIATTR_KPARAM_INFO
	.align		4
.L_7:
        /*0008*/ 	.byte	0x04, 0x17
        /*000a*/ 	.short	(.L_9 - .L_8)
.L_8:
        /*000c*/ 	.word	0x00000000
        /*0010*/ 	.short	0x0002
        /*0012*/ 	.short	0x0010
        /*0014*/ 	.byte	0x00, 0xf0, 0x11, 0x00


	//----- nvinfo : EIATTR_KPARAM_INFO
	.align		4
.L_9:
        /*0018*/ 	.byte	0x04, 0x17
        /*001a*/ 	.short	(.L_11 - .L_10)
.L_10:
        /*001c*/ 	.word	0x00000000
        /*0020*/ 	.short	0x0001
        /*0022*/ 	.short	0x0008
        /*0024*/ 	.byte	0x00, 0xf5, 0x21, 0x00


	//----- nvinfo : EIATTR_KPARAM_INFO
	.align		4
.L_11:
        /*0028*/ 	.byte	0x04, 0x17
        /*002a*/ 	.short	(.L_13 - .L_12)
.L_12:
        /*002c*/ 	.word	0x00000000
        /*0030*/ 	.short	0x0000
        /*0032*/ 	.short	0x0000
        /*0034*/ 	.byte	0x00, 0xf5, 0x21, 0x00


	//----- nvinfo : EIATTR_SPARSE_MMA_MASK
	.align		4
.L_13:
        /*0038*/ 	.byte	0x03, 0x50
        /*003a*/ 	.short	0x0000


	//----- nvinfo : EIATTR_MAXREG_COUNT
	.align		4
        /*003c*/ 	.byte	0x03, 0x1b
        /*003e*/ 	.short	0x00ff


	//----- nvinfo : EIATTR_MERCURY_ISA_VERSION
	.align		4
        /*0040*/ 	.byte	0x03, 0x5f
        /*0042*/ 	.short	0x0101


	//----- nvinfo : EIATTR_VRC_CTA_INIT_COUNT
	.align		4
        /*0044*/ 	.byte	0x02, 0x4a
	.zero		1
	.zero		1


	//----- nvinfo : EIATTR_EXIT_INSTR_OFFSETS
	.align		4
        /*0048*/ 	.byte	0x04, 0x1c
        /*004a*/ 	.short	(.L_15 - .L_14)


	//   ....[0]....
.L_14:
        /*004c*/ 	.word	0x000000f0


	//   ....[1]....
        /*0050*/ 	.word	0x00000150


	//----- nvinfo : EIATTR_CBANK_PARAM_SIZE
	.align		4
.L_15:
        /*0054*/ 	.byte	0x03, 0x19
        /*0056*/ 	.short	0x0014


	//----- nvinfo : EIATTR_PARAM_CBANK
	.align		4
        /*0058*/ 	.byte	0x04, 0x0a
        /*005a*/ 	.short	(.L_17 - .L_16)
	.align		4
.L_16:
        /*005c*/ 	.word	index@(.nv.constant0._Z6TogglePcS_i)
        /*0060*/ 	.short	0x0380
        /*0062*/ 	.short	0x0014


	//----- nvinfo : EIATTR_SW_WAR
	.align		4
.L_17:
        /*0064*/ 	.byte	0x04, 0x36
        /*0066*/ 	.short	(.L_19 - .L_18)
.L_18:
        /*0068*/ 	.word	0x00000008
.L_19:


//--------------------- .nv.callgraph             --------------------------
	.section	.nv.callgraph,"",@"SHT_CUDA_CALLGRAPH"
	.align	4
	.sectionentsize	8
	.align		4
        /*0000*/ 	.word	0x00000000
	.align		4
        /*0004*/ 	.word	0xffffffff
	.align		4
        /*0008*/ 	.word	0x00000000
	.align		4
        /*000c*/ 	.word	0xfffffffe
	.align		4
        /*0010*/ 	.word	0x00000000
	.align		4
        /*0014*/ 	.word	0xfffffffd
	.align		4
        /*0018*/ 	.word	0x00000000
	.align		4
        /*001c*/ 	.word	0xfffffffc


//--------------------- .text._Z6TogglePcS_i      --------------------------
	.section	.text._Z6TogglePcS_i,"ax",@progbits
	.align	128
        .global         _Z6TogglePcS_i
        .type           _Z6TogglePcS_i,@function
        .size           _Z6TogglePcS_i,(.L_x_1 - _Z6TogglePcS_i)
        .other          _Z6TogglePcS_i,@"STO_CUDA_ENTRY STV_DEFAULT"
_Z6TogglePcS_i:
.text._Z6TogglePcS_i:
[----:B------:R-:W-:Y:S01]  /*0000*/  LDC R1, c[0x0][0x37c] ;  /* 0x0000df00ff017b82 */ /* 0x000fe20000000800 */
[----:B------:R-:W0:Y:S01]  /*0010*/  S2R R9, SR_TID.X ;  /* 0x0000000000097919 */ /* 0x000e220000002100 */
[----:B------:R-:W0:Y:S01]  /*0020*/  LDCU.64 UR6, c[0x0][0x380] ;  /* 0x00007000ff0677ac */ /* 0x000e220008000a00 */
[----:B------:R-:W1:Y:S01]  /*0030*/  LDCU.64 UR4, c[0x0][0x358] ;  /* 0x00006b00ff0477ac */ /* 0x000e620008000a00 */
[----:B0-----:R-:W-:-:S05]  /*0040*/  IADD3 R2, P0, PT, R9, UR6, RZ ;  /* 0x0000000609027c10 */ /* 0x001fca000ff1e0ff */
[----:B------:R-:W-:-:S05]  /*0050*/  IMAD.X R3, RZ, RZ, UR7, P0 ;  /* 0x00000007ff037e24 */ /* 0x000fca00080e06ff */
[----:B-1----:R-:W2:Y:S02]  /*0060*/  LDG.E.U8 R0, desc[UR4][R2.64] ;  /* 0x0000000402007981 */ /* 0x002ea4000c1e1100 */
[----:B--2---:R-:W-:-:S05]  /*0070*/  VIADD R4, R0, 0xffffffbf ;  /* 0xffffffbf00047836 */ /* 0x004fca0000000000 */
[----:B------:R-:W-:-:S04]  /*0080*/  LOP3.LUT R4, R4, 0xff, RZ, 0xc0, !PT ;  /* 0x000000ff04047812 */ /* 0x000fc800078ec0ff */
[----:B------:R-:W-:-:S13]  /*0090*/  ISETP.GT.U32.AND P0, PT, R4, 0x19, PT ;  /* 0x000000190400780c */ /* 0x000fda0003f04070 */
[----:B------:R-:W0:Y:S01]  /*00a0*/  @!P0 LDC.64 R4, c[0x0][0x388] ;  /* 0x0000e200ff048b82 */ /* 0x000e220000000a00 */
[----:B------:R-:W-:Y:S02]  /*00b0*/  @!P0 IADD3 R7, PT, PT, R0, 0x20, RZ ;  /* 0x0000002000078810 */ /* 0x000fe40007ffe0ff */
[----:B0-----:R-:W-:-:S05]  /*00c0*/  @!P0 IADD3 R4, P1, PT, R9, R4, RZ ;  /* 0x0000000409048210 */ /* 0x001fca0007f3e0ff */
[----:B------:R-:W-:-:S05]  /*00d0*/  @!P0 IMAD.X R5, RZ, RZ, R5, P1 ;  /* 0x000000ffff058224 */ /* 0x000fca00008e0605 */
[----:B------:R0:W-:Y:S01]  /*00e0*/  @!P0 STG.E.U8 desc[UR4][R4.64], R7 ;  /* 0x0000000704008986 */ /* 0x0001e2000c101104 */
[----:B------:R-:W-:Y:S05]  /*00f0*/  @!P0 EXIT ;  /* 0x000000000000894d */ /* 0x000fea0003800000 */
[----:B------:R-:W1:Y:S01]  /*0100*/  LDCU.64 UR6, c[0x0][0x388] ;  /* 0x00007100ff0677ac */ /* 0x000e620008000a00 */
[----:B0-----:R-:W-:Y:S02]  /*0110*/  IADD3 R5, PT, PT, R0, -0x20, RZ ;  /* 0xffffffe000057810 */ /* 0x001fe40007ffe0ff */
[----:B-1----:R-:W-:-:S05]  /*0120*/  IADD3 R2, P0, PT, R9, UR6, RZ ;  /* 0x0000000609027c10 */ /* 0x002fca000ff1e0ff */
[----:B------:R-:W-:-:S05]  /*0130*/  IMAD.X R3, RZ, RZ, UR7, P0 ;  /* 0x00000007ff037e24 */ /* 0x000fca00080e06ff */
[----:B------:R-:W-:Y:S01]  /*0140*/  STG.E.U8 desc[UR4][R2.64], R5 ;  /* 0x0000000502007986 */ /* 0x000fe2000c101104 */
[----:B------:R-:W-:Y:S05]  /*0150*/  EXIT ;  /* 0x000000000000794d */ /* 0x000fea0003800000 */
.L_x_0:
[----:B------:R-:W-:-:S00]  /*0160*/  BRA `(.L_x_0) ;  /* 0xfffffffc00fc7947 */ /* 0x000fc0000383ffff */
[----:B------:R-:W-:-:S00]  /*0170*/  NOP ;  /* 0x0000000000007918 */ /* 0x000fc00000000000 */
        /* <DEDUP_REMOVED lines=8> */
.L_x_1:


//--------------------- .nv.shared.reserved.0     --------------------------
	.section	.nv.shared.reserved.0,"aw",@nobits
	.weak		__nv_reservedSMEM_offset_0_alias
	.size		__nv_reservedSMEM_offset_0_alias, 0, 64
	.other		__nv_reservedSMEM_offset_0_alias,@"STO_CUDA_RESERVED_SHARED STV_DEFAULT"
__nv_reservedSMEM_offset_0_alias:
	.zero		0
	.zero		64


//--------------------- .nv.constant0._Z6TogglePcS_i --------------------------
	.section	.nv.constant0._Z6TogglePcS_i,"a",@progbits
	.sectionflags	@""
	.align	4
.nv.constant0._Z6TogglePcS_i:
	.zero		916


//--------------------- SYMBOLS --------------------------

	.type		.nv.reservedSmem.offset0,@object
	.size		.nv.reservedSmem.offset0,0x4
